//
// Generated by NVIDIA NVVM Compiler
//
// Compiler Build ID: CL-36424714
// Cuda compilation tools, release 13.0, V13.0.88
// Based on NVVM 20.0.0
//

.version 9.0
.target sm_100
.address_size 64

	// .globl	_Z11generate_rsPcS_i

.visible .entry _Z11generate_rsPcS_i(
	.param .u64 .ptr .align 1 _Z11generate_rsPcS_i_param_0,
	.param .u64 .ptr .align 1 _Z11generate_rsPcS_i_param_1,
	.param .u32 _Z11generate_rsPcS_i_param_2
)
{
	.reg .pred 	%p<8>;
	.reg .b16 	%rs<6>;
	.reg .b32 	%r<37>;
	.reg .b64 	%rd<21>;

	ld.param.u64 	%rd10, [_Z11generate_rsPcS_i_param_0];
	ld.param.u64 	%rd11, [_Z11generate_rsPcS_i_param_1];
	ld.param.u32 	%r19, [_Z11generate_rsPcS_i_param_2];
	cvta.to.global.u64 	%rd1, %rd11;
	cvta.to.global.u64 	%rd2, %rd10;
	mov.u32 	%r20, %tid.x;
	mov.u32 	%r21, %ctaid.x;
	mov.u32 	%r22, %ntid.x;
	mad.lo.s32 	%r1, %r21, %r22, %r20;
	setp.ge.s32 	%p1, %r1, %r19;
	@%p1 bra 	$L__BB0_10;
	setp.lt.s32 	%p2, %r1, 1;
	mov.b32 	%r31, 0;
	@%p2 bra 	$L__BB0_3;
	add.s32 	%r24, %r1, -1;
	add.s32 	%r25, %r19, -1;
	mad.lo.s32 	%r26, %r24, %r25, %r19;
	add.s32 	%r27, %r1, -2;
	mul.wide.u32 	%rd12, %r24, %r27;
	shr.u64 	%rd13, %rd12, 1;
	cvt.u32.u64 	%r28, %rd13;
	sub.s32 	%r31, %r26, %r28;
$L__BB0_3:
	sub.s32 	%r4, %r19, %r1;
	setp.lt.s32 	%p3, %r4, 1;
	@%p3 bra 	$L__BB0_10;
	and.b32  	%r5, %r4, 3;
	sub.s32 	%r30, %r1, %r19;
	setp.gt.u32 	%p4, %r30, -4;
	mov.b32 	%r34, 0;
	@%p4 bra 	$L__BB0_7;
	and.b32  	%r34, %r4, 2147483644;
	neg.s32 	%r33, %r34;
	add.s64 	%rd19, %rd2, 1;
	add.s64 	%rd4, %rd1, 3;
	mov.u32 	%r32, %r31;
$L__BB0_6:
	cvt.s64.s32 	%rd14, %r32;
	add.s64 	%rd15, %rd4, %rd14;
	ld.global.u8 	%rs1, [%rd19+-1];
	st.global.u8 	[%rd15+-3], %rs1;
	ld.global.u8 	%rs2, [%rd19];
	st.global.u8 	[%rd15+-2], %rs2;
	ld.global.u8 	%rs3, [%rd19+1];
	st.global.u8 	[%rd15+-1], %rs3;
	ld.global.u8 	%rs4, [%rd19+2];
	st.global.u8 	[%rd15], %rs4;
	add.s32 	%r33, %r33, 4;
	add.s64 	%rd19, %rd19, 4;
	add.s32 	%r32, %r32, 4;
	setp.ne.s32 	%p5, %r33, 0;
	@%p5 bra 	$L__BB0_6;
$L__BB0_7:
	setp.eq.s32 	%p6, %r5, 0;
	@%p6 bra 	$L__BB0_10;
	add.s32 	%r36, %r34, %r31;
	cvt.u64.u32 	%rd16, %r34;
	add.s64 	%rd20, %rd2, %rd16;
	neg.s32 	%r35, %r5;
$L__BB0_9:
	.pragma "nounroll";
	cvt.s64.s32 	%rd17, %r36;
	add.s64 	%rd18, %rd1, %rd17;
	ld.global.u8 	%rs5, [%rd20];
	st.global.u8 	[%rd18], %rs5;
	add.s32 	%r36, %r36, 1;
	add.s64 	%rd20, %rd20, 1;
	add.s32 	%r35, %r35, 1;
	setp.ne.s32 	%p7, %r35, 0;
	@%p7 bra 	$L__BB0_9;
$L__BB0_10:
	ret;

}


// ===== COMPILED SASS (sm_100) =====

	.target	sm_100

	.elftype	@"ET_EXEC"


//--------------------- .note.nv.tkinfo           --------------------------
	.section	.note.nv.tkinfo,"",@"SHT_NOTE"
	.sectionflags	@"SHF_NOTE_NV_TKINFO"
	.tkinfo
        /*0018*/ 	.word	0x00000002
        /*0030*/ 	.string	""
        /*0030*/ 	.string	"ptxas"
        /*0030*/ 	.string	"Cuda compilation tools, release 13.0, V13.0.88"
        /*0030*/ 	.string	"Build cuda_13.0.r13.0/compiler.36424714_0"
        /*0030*/ 	.string	"-arch sm_100 -m 64 "



//--------------------- .note.nv.cuinfo           --------------------------
	.section	.note.nv.cuinfo,"",@"SHT_NOTE"
	.sectionflags	@"SHF_NOTE_NV_CUINFO"
        /*0018*/ 	.short	0x0002
        /*001a*/ 	.short	0x0064
        /*001c*/ 	.short	0x0082
	.zero		2


//--------------------- .nv.info                  --------------------------
	.section	.nv.info,"",@"SHT_CUDA_INFO"
	.align	4


	//----- nvinfo : EIATTR_REGCOUNT
	.align		4
        /*0000*/ 	.byte	0x04, 0x2f
        /*0002*/ 	.short	(.L_1 - .L_0)
	.align		4
.L_0:
        /*0004*/ 	.word	index@(_Z11generate_rsPcS_i)
        /*0008*/ 	.word	0x00000018


	//----- nvinfo : EIATTR_FRAME_SIZE
	.align		4
.L_1:
        /*000c*/ 	.byte	0x04, 0x11
        /*000e*/ 	.short	(.L_3 - .L_2)
	.align		4
.L_2:
        /*0010*/ 	.word	index@(_Z11generate_rsPcS_i)
        /*0014*/ 	.word	0x00000000


	//----- nvinfo : EIATTR_MIN_STACK_SIZE
	.align		4
.L_3:
        /*0018*/ 	.byte	0x04, 0x12
        /*001a*/ 	.short	(.L_5 - .L_4)
	.align		4
.L_4:
        /*001c*/ 	.word	index@(_Z11generate_rsPcS_i)
        /*0020*/ 	.word	0x00000000
.L_5:


//--------------------- .nv.compat                --------------------------
	.section	.nv.compat,"",@"SHT_CUDA_COMPAT_INFO"
	.align	4
        /*0000*/ 	.byte	0x02, 0x09, 0x00, 0x00, 0x02, 0x02, 0x01, 0x00, 0x02, 0x05, 0x05, 0x00, 0x03, 0x07, 0x01, 0x01
        /*0010*/ 	.byte	0x02, 0x03, 0x00, 0x00, 0x02, 0x06, 0x01, 0x00, 0x04, 0x0b, 0x08, 0x00, 0x09, 0x00, 0x00, 0x00
        /*0020*/ 	.byte	0x00, 0x00, 0x00, 0x00


//--------------------- .nv.info._Z11generate_rsPcS_i --------------------------
	.section	.nv.info._Z11generate_rsPcS_i,"",@"SHT_CUDA_INFO"
	.sectionflags	@""
	.align	4


	//----- nvinfo : EIATTR_CUDA_API_VERSION
	.align		4
        /*0000*/ 	.byte	0x04, 0x37
        /*0002*/ 	.short	(.L_7 - .L_6)
.L_6:
        /*0004*/ 	.word	0x00000082


	//----- nvinfo : EIATTR_KPARAM_INFO
	.align		4
.L_7:
        /*0008*/ 	.byte	0x04, 0x17
        /*000a*/ 	.short	(.L_9 - .L_8)
.L_8:
        /*000c*/ 	.word	0x00000000
        /*0010*/ 	.short	0x0002
        /*0012*/ 	.short	0x0010
        /*0014*/ 	.byte	0x00, 0xf0, 0x11, 0x00


	//----- nvinfo : EIATTR_KPARAM_INFO
	.align		4
.L_9:
        /*0018*/ 	.byte	0x04, 0x17
        /*001a*/ 	.short	(.L_11 - .L_10)
.L_10:
        /*001c*/ 	.word	0x00000000
        /*0020*/ 	.short	0x0001
        /*0022*/ 	.short	0x0008
        /*0024*/ 	.byte	0x00, 0xf5, 0x21, 0x00


	//----- nvinfo : EIATTR_KPARAM_INFO
	.align		4
.L_11:
        /*0028*/ 	.byte	0x04, 0x17
        /*002a*/ 	.short	(.L_13 - .L_12)
.L_12:
        /*002c*/ 	.word	0x00000000
        /*0030*/ 	.short	0x0000
        /*0032*/ 	.short	0x0000
        /*0034*/ 	.byte	0x00, 0xf5, 0x21, 0x00


	//----- nvinfo : EIATTR_SPARSE_MMA_MASK
	.align		4
.L_13:
        /*0038*/ 	.byte	0x03, 0x50
        /*003a*/ 	.short	0x0000


	//----- nvinfo : EIATTR_MAXREG_COUNT
	.align		4
        /*003c*/ 	.byte	0x03, 0x1b
        /*003e*/ 	.short	0x00ff


	//----- nvinfo : EIATTR_MERCURY_ISA_VERSION
	.align		4
        /*0040*/ 	.byte	0x03, 0x5f
        /*0042*/ 	.short	0x0101


	//----- nvinfo : EIATTR_VRC_CTA_INIT_COUNT
	.align		4
        /*0044*/ 	.byte	0x02, 0x4a
	.zero		1
	.zero		1


	//----- nvinfo : EIATTR_EXIT_INSTR_OFFSETS
	.align		4
        /*0048*/ 	.byte	0x04, 0x1c
        /*004a*/ 	.short	(.L_15 - .L_14)


	//   ....[0]....
.L_14:
        /*004c*/ 	.word	0x00000070


	//   ....[1]....
        /*0050*/ 	.word	0x000000f0


	//   ....[2]....
        /*0054*/ 	.word	0x00000380


	//   ....[3]....
        /*0058*/ 	.word	0x000004a0


	//----- nvinfo : EIATTR_CRS_STACK_SIZE
	.align		4
.L_15:
        /*005c*/ 	.byte	0x04, 0x1e
        /*005e*/ 	.short	(.L_17 - .L_16)
.L_16:
        /*0060*/ 	.word	0x00000000


	//----- nvinfo : EIATTR_CBANK_PARAM_SIZE
	.align		4
.L_17:
        /*0064*/ 	.byte	0x03, 0x19
        /*0066*/ 	.short	0x0014


	//----- nvinfo : EIATTR_PARAM_CBANK
	.align		4
        /*0068*/ 	.byte	0x04, 0x0a
        /*006a*/ 	.short	(.L_19 - .L_18)
	.align		4
.L_18:
        /*006c*/ 	.word	index@(.nv.constant0._Z11generate_rsPcS_i)
        /*0070*/ 	.short	0x0380
        /*0072*/ 	.short	0x0014


	//----- nvinfo : EIATTR_SW_WAR
	.align		4
.L_19:
        /*0074*/ 	.byte	0x04, 0x36
        /*0076*/ 	.short	(.L_21 - .L_20)
.L_20:
        /*0078*/ 	.word	0x00000008
.L_21:


//--------------------- .nv.callgraph             --------------------------
	.section	.nv.callgraph,"",@"SHT_CUDA_CALLGRAPH"
	.align	4
	.sectionentsize	8
	.align		4
        /*0000*/ 	.word	0x00000000
	.align		4
        /*0004*/ 	.word	0xffffffff
	.align		4
        /*0008*/ 	.word	0x00000000
	.align		4
        /*000c*/ 	.word	0xfffffffe
	.align		4
        /*0010*/ 	.word	0x00000000
	.align		4
        /*0014*/ 	.word	0xfffffffd
	.align		4
        /*0018*/ 	.word	0x00000000
	.align		4
        /*001c*/ 	.word	0xfffffffc


//--------------------- .text._Z11generate_rsPcS_i --------------------------
	.section	.text._Z11generate_rsPcS_i,"ax",@progbits
	.align	128
        .global         _Z11generate_rsPcS_i
        .type           _Z11generate_rsPcS_i,@function
        .size           _Z11generate_rsPcS_i,(.L_x_5 - _Z11generate_rsPcS_i)
        .other          _Z11generate_rsPcS_i,@"STO_CUDA_ENTRY STV_DEFAULT"
_Z11generate_rsPcS_i:
.text._Z11generate_rsPcS_i:
[----:B------:R-:W-:Y:S01]  /*0000*/  LDC R1, c[0x0][0x37c] ;  /* 0x0000df00ff017b82 */ /* 0x000fe20000000800 */
[----:B------:R-:W0:Y:S07]  /*0010*/  S2R R0, SR_TID.X ;  /* 0x0000000000007919 */ /* 0x000e2e0000002100 */
[----:B------:R-:W0:Y:S08]  /*0020*/  S2UR UR4, SR_CTAID.X ;  /* 0x00000000000479c3 */ /* 0x000e300000002500 */
[----:B------:R-:W0:Y:S08]  /*0030*/  LDC R3, c[0x0][0x360] ;  /* 0x0000d800ff037b82 */ /* 0x000e300000000800 */
[----:B------:R-:W1:Y:S01]  /*0040*/  LDC R9, c[0x0][0x390] ;  /* 0x0000e400ff097b82 */ /* 0x000e620000000800 */
[----:B0-----:R-:W-:-:S05]  /*0050*/  IMAD R0, R3, UR4, R0 ;  /* 0x0000000403007c24 */ /* 0x001fca000f8e0200 */
[----:B-1----:R-:W-:-:S13]  /*0060*/  ISETP.GE.AND P0, PT, R0, R9, PT ;  /* 0x000000090000720c */ /* 0x002fda0003f06270 */
[----:B------:R-:W-:Y:S05]  /*0070*/  @P0 EXIT ;  /* 0x000000000000094d */ /* 0x000fea0003800000 */
[----:B------:R-:W-:Y:S01]  /*0080*/  IMAD.IADD R6, R9, 0x1, -R0 ;  /* 0x0000000109067824 */ /* 0x000fe200078e0a00 */
[----:B------:R-:W-:-:S04]  /*0090*/  ISETP.GE.AND P0, PT, R0, 0x1, PT ;  /* 0x000000010000780c */ /* 0x000fc80003f06270 */
[----:B------:R-:W-:-:S09]  /*00a0*/  ISETP.GE.AND P1, PT, R6, 0x1, PT ;  /* 0x000000010600780c */ /* 0x000fd20003f26270 */
[C---:B------:R-:W-:Y:S02]  /*00b0*/  @P0 VIADD R4, R0.reuse, 0xffffffff ;  /* 0xffffffff00040836 */ /* 0x040fe40000000000 */
[----:B------:R-:W-:Y:S02]  /*00c0*/  @P0 VIADD R3, R0, 0xfffffffe ;  /* 0xfffffffe00030836 */ /* 0x000fe40000000000 */
[----:B------:R-:W-:Y:S02]  /*00d0*/  @P0 VIADD R5, R9, 0xffffffff ;  /* 0xffffffff09050836 */ /* 0x000fe40000000000 */
[----:B------:R-:W-:Y:S01]  /*00e0*/  @P0 IMAD.WIDE.U32 R2, R4, R3, RZ ;  /* 0x0000000304020225 */ /* 0x000fe200078e00ff */
[----:B------:R-:W-:Y:S06]  /*00f0*/  @!P1 EXIT ;  /* 0x000000000000994d */ /* 0x000fec0003800000 */
[--C-:B------:R-:W-:Y:S01]  /*0100*/  IMAD.IADD R7, R0, 0x1, -R9.reuse ;  /* 0x0000000100077824 */ /* 0x100fe200078e0a09 */
[----:B------:R-:W-:Y:S01]  /*0110*/  LOP3.LUT R0, R6, 0x3, RZ, 0xc0, !PT ;  /* 0x0000000306007812 */ /* 0x000fe200078ec0ff */
[----:B------:R-:W-:Y:S01]  /*0120*/  @P0 IMAD R5, R4, R5, R9 ;  /* 0x0000000504050224 */ /* 0x000fe200078e0209 */
[----:B------:R-:W-:Y:S01]  /*0130*/  @P0 SHF.R.U64 R2, R2, 0x1, R3 ;  /* 0x0000000102020819 */ /* 0x000fe20000001203 */
[----:B------:R-:W0:Y:S01]  /*0140*/  LDCU.64 UR6, c[0x0][0x358] ;  /* 0x00006b00ff0677ac */ /* 0x000e220008000a00 */
[----:B------:R-:W-:Y:S01]  /*0150*/  ISETP.GT.U32.AND P2, PT, R7, -0x4, PT ;  /* 0xfffffffc0700780c */ /* 0x000fe20003f44070 */
[----:B------:R-:W-:Y:S01]  /*0160*/  BSSY.RECONVERGENT B0, `(.L_x_0) ;  /* 0x0000021000007945 */ /* 0x000fe20003800200 */
[----:B------:R-:W-:Y:S02]  /*0170*/  CS2R R8, SRZ ;  /* 0x0000000000087805 */ /* 0x000fe4000001ff00 */
[----:B------:R-:W-:Y:S02]  /*0180*/  ISETP.NE.AND P1, PT, R0, RZ, PT ;  /* 0x000000ff0000720c */ /* 0x000fe40003f25270 */
[----:B------:R-:W-:-:S07]  /*0190*/  @P0 IADD3 R8, PT, PT, R5, -R2, RZ ;  /* 0x8000000205080210 */ /* 0x000fce0007ffe0ff */
[----:B------:R-:W-:Y:S05]  /*01a0*/  @P2 BRA `(.L_x_1) ;  /* 0x0000000000702947 */ /* 0x000fea0003800000 */
[----:B------:R-:W1:Y:S01]  /*01b0*/  LDCU.64 UR4, c[0x0][0x380] ;  /* 0x00007000ff0477ac */ /* 0x000e620008000a00 */
[----:B------:R-:W2:Y:S01]  /*01c0*/  LDC.64 R2, c[0x0][0x388] ;  /* 0x0000e200ff027b82 */ /* 0x000ea20000000a00 */
[----:B------:R-:W-:Y:S01]  /*01d0*/  LOP3.LUT R9, R6, 0x7ffffffc, RZ, 0xc0, !PT ;  /* 0x7ffffffc06097812 */ /* 0x000fe200078ec0ff */
[----:B------:R-:W-:-:S04]  /*01e0*/  IMAD.MOV.U32 R11, RZ, RZ, R8 ;  /* 0x000000ffff0b7224 */ /* 0x000fc800078e0008 */
[----:B------:R-:W-:Y:S01]  /*01f0*/  IMAD.MOV R10, RZ, RZ, -R9 ;  /* 0x000000ffff0a7224 */ /* 0x000fe200078e0a09 */
[----:B-1----:R-:W-:-:S04]  /*0200*/  UIADD3 UR4, UP0, UPT, UR4, 0x1, URZ ;  /* 0x0000000104047890 */ /* 0x002fc8000ff1e0ff */
[----:B------:R-:W-:Y:S02]  /*0210*/  UIADD3.X UR5, UPT, UPT, URZ, UR5, URZ, UP0, !UPT ;  /* 0x00000005ff057290 */ /* 0x000fe400087fe4ff */
[----:B------:R-:W-:-:S04]  /*0220*/  IMAD.U32 R12, RZ, RZ, UR4 ;  /* 0x00000004ff0c7e24 */ /* 0x000fc8000f8e00ff */
[----:B------:R-:W-:-:S07]  /*0230*/  IMAD.U32 R21, RZ, RZ, UR5 ;  /* 0x00000005ff157e24 */ /* 0x000fce000f8e00ff */
.L_x_2:
[----:B------:R-:W-:Y:S01]  /*0240*/  MOV R6, R12 ;  /* 0x0000000c00067202 */ /* 0x000fe20000000f00 */
[----:B------:R-:W-:-:S05]  /*0250*/  IMAD.MOV.U32 R7, RZ, RZ, R21 ;  /* 0x000000ffff077224 */ /* 0x000fca00078e0015 */
[----:B01----:R-:W3:Y:S01]  /*0260*/  LDG.E.U8 R13, desc[UR6][R6.64+-0x1] ;  /* 0xffffff06060d7981 */ /* 0x003ee2000c1e1100 */
[----:B------:R-:W-:Y:S02]  /*0270*/  SHF.R.S32.HI R12, RZ, 0x1f, R11 ;  /* 0x0000001fff0c7819 */ /* 0x000fe4000001140b */
[----:B--2---:R-:W-:-:S04]  /*0280*/  IADD3 R4, P0, P2, R11, 0x3, R2 ;  /* 0x000000030b047810 */ /* 0x004fc80007a1e002 */
[----:B------:R-:W-:-:S05]  /*0290*/  IADD3.X R5, PT, PT, R12, R3, RZ, P0, P2 ;  /* 0x000000030c057210 */ /* 0x000fca00007e44ff */
[----:B---3--:R1:W-:Y:S04]  /*02a0*/  STG.E.U8 desc[UR6][R4.64+-0x3], R13 ;  /* 0xfffffd0d04007986 */ /* 0x0083e8000c101106 */
[----:B------:R-:W2:Y:S04]  /*02b0*/  LDG.E.U8 R15, desc[UR6][R6.64] ;  /* 0x00000006060f7981 */ /* 0x000ea8000c1e1100 */
[----:B--2---:R1:W-:Y:S04]  /*02c0*/  STG.E.U8 desc[UR6][R4.64+-0x2], R15 ;  /* 0xfffffe0f04007986 */ /* 0x0043e8000c101106 */
[----:B------:R-:W2:Y:S04]  /*02d0*/  LDG.E.U8 R17, desc[UR6][R6.64+0x1] ;  /* 0x0000010606117981 */ /* 0x000ea8000c1e1100 */
[----:B--2---:R1:W-:Y:S04]  /*02e0*/  STG.E.U8 desc[UR6][R4.64+-0x1], R17 ;  /* 0xffffff1104007986 */ /* 0x0043e8000c101106 */
[----:B------:R-:W2:Y:S01]  /*02f0*/  LDG.E.U8 R19, desc[UR6][R6.64+0x2] ;  /* 0x0000020606137981 */ /* 0x000ea2000c1e1100 */
[----:B------:R-:W-:Y:S01]  /*0300*/  VIADD R10, R10, 0x4 ;  /* 0x000000040a0a7836 */ /* 0x000fe20000000000 */
[----:B------:R-:W-:Y:S01]  /*0310*/  IADD3 R12, P2, PT, R6, 0x4, RZ ;  /* 0x00000004060c7810 */ /* 0x000fe20007f5e0ff */
[----:B------:R-:W-:-:S03]  /*0320*/  VIADD R11, R11, 0x4 ;  /* 0x000000040b0b7836 */ /* 0x000fc60000000000 */
[----:B------:R-:W-:Y:S01]  /*0330*/  ISETP.NE.AND P0, PT, R10, RZ, PT ;  /* 0x000000ff0a00720c */ /* 0x000fe20003f05270 */
[----:B------:R-:W-:Y:S01]  /*0340*/  IMAD.X R21, RZ, RZ, R7, P2 ;  /* 0x000000ffff157224 */ /* 0x000fe200010e0607 */
[----:B--2---:R1:W-:Y:S11]  /*0350*/  STG.E.U8 desc[UR6][R4.64], R19 ;  /* 0x0000001304007986 */ /* 0x0043f6000c101106 */
[----:B------:R-:W-:Y:S05]  /*0360*/  @P0 BRA `(.L_x_2) ;  /* 0xfffffffc00b40947 */ /* 0x000fea000383ffff */
.L_x_1:
[----:B0-----:R-:W-:Y:S05]  /*0370*/  BSYNC.RECONVERGENT B0 ;  /* 0x0000000000007941 */ /* 0x001fea0003800200 */
.L_x_0:
[----:B------:R-:W-:Y:S05]  /*0380*/  @!P1 EXIT ;  /* 0x000000000000994d */ /* 0x000fea0003800000 */
[----:B------:R-:W0:Y:S01]  /*0390*/  LDCU.64 UR4, c[0x0][0x380] ;  /* 0x00007000ff0477ac */ /* 0x000e220008000a00 */
[C---:B------:R-:W-:Y:S01]  /*03a0*/  IADD3 R8, PT, PT, R9.reuse, R8, RZ ;  /* 0x0000000809087210 */ /* 0x040fe20007ffe0ff */
[----:B------:R-:W-:Y:S01]  /*03b0*/  IMAD.MOV R0, RZ, RZ, -R0 ;  /* 0x000000ffff007224 */ /* 0x000fe200078e0a00 */
[----:B------:R-:W2:Y:S01]  /*03c0*/  LDCU.64 UR8, c[0x0][0x388] ;  /* 0x00007100ff0877ac */ /* 0x000ea20008000a00 */
[----:B0-----:R-:W-:-:S05]  /*03d0*/  IADD3 R2, P0, PT, R9, UR4, RZ ;  /* 0x0000000409027c10 */ /* 0x001fca000ff1e0ff */
[----:B--2---:R-:W-:-:S08]  /*03e0*/  IMAD.X R7, RZ, RZ, UR5, P0 ;  /* 0x00000005ff077e24 */ /* 0x004fd000080e06ff */
.L_x_3:
[----:B0-----:R-:W-:-:S06]  /*03f0*/  IMAD.MOV.U32 R3, RZ, RZ, R7 ;  /* 0x000000ffff037224 */ /* 0x001fcc00078e0007 */
[----:B------:R0:W2:Y:S01]  /*0400*/  LDG.E.U8 R3, desc[UR6][R2.64] ;  /* 0x0000000602037981 */ /* 0x0000a2000c1e1100 */
[----:B-1----:R-:W-:Y:S02]  /*0410*/  IADD3 R4, P0, PT, R8, UR8, RZ ;  /* 0x0000000808047c10 */ /* 0x002fe4000ff1e0ff */
[----:B------:R-:W-:Y:S02]  /*0420*/  IADD3 R0, PT, PT, R0, 0x1, RZ ;  /* 0x0000000100007810 */ /* 0x000fe40007ffe0ff */
[C---:B------:R-:W-:Y:S01]  /*0430*/  LEA.HI.X.SX32 R5, R8.reuse, UR9, 0x1, P0 ;  /* 0x0000000908057c11 */ /* 0x040fe200080f0eff */
[----:B------:R-:W-:Y:S01]  /*0440*/  VIADD R8, R8, 0x1 ;  /* 0x0000000108087836 */ /* 0x000fe20000000000 */
[----:B------:R-:W-:Y:S02]  /*0450*/  ISETP.NE.AND P0, PT, R0, RZ, PT ;  /* 0x000000ff0000720c */ /* 0x000fe40003f05270 */
[----:B0-----:R-:W-:-:S05]  /*0460*/  IADD3 R2, P1, PT, R2, 0x1, RZ ;  /* 0x0000000102027810 */ /* 0x001fca0007f3e0ff */
[----:B------:R-:W-:Y:S01]  /*0470*/  IMAD.X R7, RZ, RZ, R7, P1 ;  /* 0x000000ffff077224 */ /* 0x000fe200008e0607 */
[----:B--2---:R0:W-:Y:S05]  /*0480*/  STG.E.U8 desc[UR6][R4.64], R3 ;  /* 0x0000000304007986 */ /* 0x0041ea000c101106 */
[----:B------:R-:W-:Y:S05]  /*0490*/  @P0 BRA `(.L_x_3) ;  /* 0xfffffffc00d40947 */ /* 0x000fea000383ffff */
[----:B------:R-:W-:Y:S05]  /*04a0*/  EXIT ;  /* 0x000000000000794d */ /* 0x000fea0003800000 */
.L_x_4:
[----:B------:R-:W-:-:S00]  /*04b0*/  BRA `(.L_x_4) ;  /* 0xfffffffc00fc7947 */ /* 0x000fc0000383ffff */
[----:B------:R-:W-:-:S00]  /*04c0*/  NOP ;  /* 0x0000000000007918 */ /* 0x000fc00000000000 */
        /* <DEDUP_REMOVED lines=11> */
.L_x_5:


//--------------------- .nv.shared.reserved.0     --------------------------
	.section	.nv.shared.reserved.0,"aw",@nobits
	.weak		__nv_reservedSMEM_offset_0_alias
	.size		__nv_reservedSMEM_offset_0_alias, 0, 64
	.other		__nv_reservedSMEM_offset_0_alias,@"STO_CUDA_RESERVED_SHARED STV_DEFAULT"
__nv_reservedSMEM_offset_0_alias:
	.zero		0
	.zero		64


//--------------------- .nv.constant0._Z11generate_rsPcS_i --------------------------
	.section	.nv.constant0._Z11generate_rsPcS_i,"a",@progbits
	.sectionflags	@""
	.align	4
.nv.constant0._Z11generate_rsPcS_i:
	.zero		916


//--------------------- SYMBOLS --------------------------

	.type		.nv.reservedSmem.offset0,@object
	.size		.nv.reservedSmem.offset0,0x4
